	.headerflags	@"EF_CUDA_TEXMODE_UNIFIED EF_CUDA_64BIT_ADDRESS EF_CUDA_ACCELERATORS EF_CUDA_SM90 EF_CUDA_VIRTUAL_SM(EF_CUDA_SM90)"
	.elftype	@"ET_EXEC"


//--------------------- .nv.info                  --------------------------
	.section	.nv.info,"",@"SHT_CUDA_INFO"
	.align	4


	//----- nvinfo : EIATTR_REGCOUNT
	.align		4
        /*0000*/ 	.byte	0x04, 0x2f
        /*0002*/ 	.short	(.L_2 - .L_1)
	.align		4
.L_1:
        /*0004*/ 	.word	index@(triton_red_fused_avg_pool2d_native_group_norm_24)
        /*0008*/ 	.word	0x00000031


	//----- nvinfo : EIATTR_MIN_STACK_SIZE
	.align		4
.L_2:
        /*000c*/ 	.byte	0x04, 0x12
        /*000e*/ 	.short	(.L_4 - .L_3)
	.align		4
.L_3:
        /*0010*/ 	.word	index@(triton_red_fused_avg_pool2d_native_group_norm_24)
        /*0014*/ 	.word	0x00000000


	//----- nvinfo : EIATTR_FRAME_SIZE
	.align		4
.L_4:
        /*0018*/ 	.byte	0x04, 0x11
        /*001a*/ 	.short	(.L_6 - .L_5)
	.align		4
.L_5:
        /*001c*/ 	.word	index@(triton_red_fused_avg_pool2d_native_group_norm_24)
        /*0020*/ 	.word	0x00000000


	//----- nvinfo : EIATTR_MIN_STACK_SIZE
	.align		4
.L_6:
        /*0024*/ 	.byte	0x04, 0x12
        /*0026*/ 	.short	(.L_8 - .L_7)
	.align		4
.L_7:
        /*0028*/ 	.word	index@(triton_red_fused_avg_pool2d_native_group_norm_24)
        /*002c*/ 	.word	0x00000000
.L_8:


//--------------------- .nv.info.triton_red_fused_avg_pool2d_native_group_norm_24 --------------------------
	.section	.nv.info.triton_red_fused_avg_pool2d_native_group_norm_24,"",@"SHT_CUDA_INFO"
	.sectionflags	@""
	.align	4


	//----- nvinfo : EIATTR_CUDA_API_VERSION
	.align		4
        /*0000*/ 	.byte	0x04, 0x37
        /*0002*/ 	.short	(.L_10 - .L_9)
.L_9:
        /*0004*/ 	.word	0x0000007c


	//----- nvinfo : EIATTR_KPARAM_INFO
	.align		4
.L_10:
        /*0008*/ 	.byte	0x04, 0x17
        /*000a*/ 	.short	(.L_12 - .L_11)
.L_11:
        /*000c*/ 	.word	0x00000000
        /*0010*/ 	.short	0x0006
        /*0012*/ 	.short	0x002c
        /*0014*/ 	.byte	0x00, 0xf0, 0x11, 0x00


	//----- nvinfo : EIATTR_KPARAM_INFO
	.align		4
.L_12:
        /*0018*/ 	.byte	0x04, 0x17
        /*001a*/ 	.short	(.L_14 - .L_13)
.L_13:
        /*001c*/ 	.word	0x00000000
        /*0020*/ 	.short	0x0005
        /*0022*/ 	.short	0x0028
        /*0024*/ 	.byte	0x00, 0xf0, 0x11, 0x00


	//----- nvinfo : EIATTR_KPARAM_INFO
	.align		4
.L_14:
        /*0028*/ 	.byte	0x04, 0x17
        /*002a*/ 	.short	(.L_16 - .L_15)
.L_15:
        /*002c*/ 	.word	0x00000000
        /*0030*/ 	.short	0x0004
        /*0032*/ 	.short	0x0020
        /*0034*/ 	.byte	0x00, 0xf4, 0x21, 0x00


	//----- nvinfo : EIATTR_KPARAM_INFO
	.align		4
.L_16:
        /*0038*/ 	.byte	0x04, 0x17
        /*003a*/ 	.short	(.L_18 - .L_17)
.L_17:
        /*003c*/ 	.word	0x00000000
        /*0040*/ 	.short	0x0003
        /*0042*/ 	.short	0x0018
        /*0044*/ 	.byte	0x00, 0xf4, 0x21, 0x00


	//----- nvinfo : EIATTR_KPARAM_INFO
	.align		4
.L_18:
        /*0048*/ 	.byte	0x04, 0x17
        /*004a*/ 	.short	(.L_20 - .L_19)
.L_19:
        /*004c*/ 	.word	0x00000000
        /*0050*/ 	.short	0x0002
        /*0052*/ 	.short	0x0010
        /*0054*/ 	.byte	0x00, 0xf4, 0x21, 0x00


	//----- nvinfo : EIATTR_KPARAM_INFO
	.align		4
.L_20:
        /*0058*/ 	.byte	0x04, 0x17
        /*005a*/ 	.short	(.L_22 - .L_21)
.L_21:
        /*005c*/ 	.word	0x00000000
        /*0060*/ 	.short	0x0001
        /*0062*/ 	.short	0x0008
        /*0064*/ 	.byte	0x00, 0xf4, 0x21, 0x00


	//----- nvinfo : EIATTR_KPARAM_INFO
	.align		4
.L_22:
        /*0068*/ 	.byte	0x04, 0x17
        /*006a*/ 	.short	(.L_24 - .L_23)
.L_23:
        /*006c*/ 	.word	0x00000000
        /*0070*/ 	.short	0x0000
        /*0072*/ 	.short	0x0000
        /*0074*/ 	.byte	0x00, 0xf4, 0x21, 0x00


	//----- nvinfo : EIATTR_SPARSE_MMA_MASK
	.align		4
.L_24:
        /*0078*/ 	.byte	0x03, 0x50
        /*007a*/ 	.short	0x0000


	//----- nvinfo : EIATTR_MAXREG_COUNT
	.align		4
        /*007c*/ 	.byte	0x03, 0x1b
        /*007e*/ 	.short	0x0080


	//----- nvinfo : EIATTR_COOP_GROUP_MASK_REGIDS
	.align		4
        /*0080*/ 	.byte	0x04, 0x29
        /*0082*/ 	.short	(.L_26 - .L_25)


	//   ....[0]....
.L_25:
        /*0084*/ 	.word	0xffffffff


	//   ....[1]....
        /*0088*/ 	.word	0xffffffff


	//   ....[2]....
        /*008c*/ 	.word	0xffffffff


	//   ....[3]....
        /*0090*/ 	.word	0xffffffff


	//   ....[4]....
        /*0094*/ 	.word	0xffffffff


	//   ....[5]....
        /*0098*/ 	.word	0xffffffff


	//   ....[6]....
        /*009c*/ 	.word	0xffffffff


	//   ....[7]....
        /*00a0*/ 	.word	0xffffffff


	//   ....[8]....
        /*00a4*/ 	.word	0xffffffff


	//   ....[9]....
        /*00a8*/ 	.word	0xffffffff


	//   ....[10]....
        /*00ac*/ 	.word	0xffffffff


	//   ....[11]....
        /*00b0*/ 	.word	0xffffffff


	//----- nvinfo : EIATTR_COOP_GROUP_INSTR_OFFSETS
	.align		4
.L_26:
        /*00b4*/ 	.byte	0x04, 0x28
        /*00b6*/ 	.short	(.L_28 - .L_27)


	//   ....[0]....
.L_27:
        /*00b8*/ 	.word	0x00001330


	//   ....[1]....
        /*00bc*/ 	.word	0x00001380


	//   ....[2]....
        /*00c0*/ 	.word	0x000013a0


	//   ....[3]....
        /*00c4*/ 	.word	0x000013d0


	//   ....[4]....
        /*00c8*/ 	.word	0x00001470


	//   ....[5]....
        /*00cc*/ 	.word	0x000014f0


	//   ....[6]....
        /*00d0*/ 	.word	0x00001530


	//   ....[7]....
        /*00d4*/ 	.word	0x00001600


	//   ....[8]....
        /*00d8*/ 	.word	0x00001640


	//   ....[9]....
        /*00dc*/ 	.word	0x00001680


	//   ....[10]....
        /*00e0*/ 	.word	0x00001760


	//   ....[11]....
        /*00e4*/ 	.word	0x000017a0


	//----- nvinfo : EIATTR_EXIT_INSTR_OFFSETS
	.align		4
.L_28:
        /*00e8*/ 	.byte	0x04, 0x1c
        /*00ea*/ 	.short	(.L_30 - .L_29)


	//   ....[0]....
.L_29:
        /*00ec*/ 	.word	0x00001990


	//   ....[1]....
        /*00f0*/ 	.word	0x000019d0


	//----- nvinfo : EIATTR_REQNTID
	.align		4
.L_30:
        /*00f4*/ 	.byte	0x04, 0x10
        /*00f6*/ 	.short	(.L_32 - .L_31)
.L_31:
        /*00f8*/ 	.word	0x00000200
        /*00fc*/ 	.word	0x00000001
        /*0100*/ 	.word	0x00000001


	//----- nvinfo : EIATTR_CBANK_PARAM_SIZE
	.align		4
.L_32:
        /*0104*/ 	.byte	0x03, 0x19
        /*0106*/ 	.short	0x0030


	//----- nvinfo : EIATTR_PARAM_CBANK
	.align		4
        /*0108*/ 	.byte	0x04, 0x0a
        /*010a*/ 	.short	(.L_34 - .L_33)
	.align		4
.L_33:
        /*010c*/ 	.word	index@(.nv.constant0.triton_red_fused_avg_pool2d_native_group_norm_24)
        /*0110*/ 	.short	0x0210
        /*0112*/ 	.short	0x0030


	//----- nvinfo : EIATTR_SW_WAR
	.align		4
.L_34:
        /*0114*/ 	.byte	0x04, 0x36
        /*0116*/ 	.short	(.L_36 - .L_35)
.L_35:
        /*0118*/ 	.word	0x00000008
.L_36:


//--------------------- .nv.callgraph             --------------------------
	.section	.nv.callgraph,"",@"SHT_CUDA_CALLGRAPH"
	.align	4
	.sectionentsize	8
	.align		4
        /*0000*/ 	.word	0x00000000
	.align		4
        /*0004*/ 	.word	0xffffffff
	.align		4
        /*0008*/ 	.word	0x00000000
	.align		4
        /*000c*/ 	.word	0xfffffffe
	.align		4
        /*0010*/ 	.word	0x00000000
	.align		4
        /*0014*/ 	.word	0xfffffffd
	.align		4
        /*0018*/ 	.word	0x00000000
	.align		4
        /*001c*/ 	.word	0xfffffffc


//--------------------- .nv.constant4             --------------------------
	.section	.nv.constant4,"a",@progbits
	.align	8
	.align		8
.nv.constant4:
        /*0000*/ 	.dword	_$_str


//--------------------- .text.triton_red_fused_avg_pool2d_native_group_norm_24 --------------------------
	.section	.text.triton_red_fused_avg_pool2d_native_group_norm_24,"ax",@progbits
	.sectionflags	@"SHF_BARRIERS=1"
	.align	128
        .global         triton_red_fused_avg_pool2d_native_group_norm_24
        .type           triton_red_fused_avg_pool2d_native_group_norm_24,@function
        .size           triton_red_fused_avg_pool2d_native_group_norm_24,(.L_x_1 - triton_red_fused_avg_pool2d_native_group_norm_24)
        .other          triton_red_fused_avg_pool2d_native_group_norm_24,@"STO_CUDA_ENTRY STV_DEFAULT"
triton_red_fused_avg_pool2d_native_group_norm_24:
.text.triton_red_fused_avg_pool2d_native_group_norm_24:
[----:B------:R-:W0:Y:S01]  /*0000*/  LDC R1, c[0x0][0x28] ;  /* 0x00000a00ff017b82 */ /* 0x000e220000000800 */
[----:B------:R-:W1:Y:S07]  /*0010*/  S2R R5, SR_TID.X ;  /* 0x0000000000057919 */ /* 0x000e6e0000002100 */
[----:B------:R-:W2:Y:S01]  /*0020*/  LDC.64 R6, c[0x0][0x210] ;  /* 0x00008400ff067b82 */ /* 0x000ea20000000a00 */
[----:B------:R-:W3:Y:S01]  /*0030*/  S2R R0, SR_CTAID.X ;  /* 0x0000000000007919 */ /* 0x000ee20000002500 */
[----:B------:R-:W-:Y:S01]  /*0040*/  CS2R R26, SRZ ;  /* 0x00000000001a7805 */ /* 0x000fe2000001ff00 */
[----:B------:R-:W-:Y:S01]  /*0050*/  IMAD.MOV.U32 R18, RZ, RZ, RZ ;  /* 0x000000ffff127224 */ /* 0x000fe200078e00ff */
[----:B------:R-:W-:Y:S01]  /*0060*/  ULDC.64 UR6, c[0x0][0x208] ;  /* 0x0000820000067ab9 */ /* 0x000fe20000000a00 */
[----:B------:R-:W-:Y:S01]  /*0070*/  IMAD.MOV.U32 R16, RZ, RZ, RZ ;  /* 0x000000ffff107224 */ /* 0x000fe200078e00ff */
[----:B------:R-:W-:-:S02]  /*0080*/  CS2R R20, SRZ ;  /* 0x0000000000147805 */ /* 0x000fc4000001ff00 */
[----:B------:R-:W-:Y:S02]  /*0090*/  CS2R R40, SRZ ;  /* 0x0000000000287805 */ /* 0x000fe4000001ff00 */
[----:B------:R-:W-:Y:S01]  /*00a0*/  CS2R R22, SRZ ;  /* 0x0000000000167805 */ /* 0x000fe2000001ff00 */
[----:B------:R-:W-:Y:S01]  /*00b0*/  IMAD.MOV.U32 R8, RZ, RZ, RZ ;  /* 0x000000ffff087224 */ /* 0x000fe200078e00ff */
[----:B------:R-:W-:Y:S01]  /*00c0*/  ULDC.64 UR4, c[0x0][0x210] ;  /* 0x0000840000047ab9 */ /* 0x000fe20000000a00 */
[--C-:B-1----:R-:W-:Y:S02]  /*00d0*/  SHF.R.U32.HI R19, RZ, 0x5, R5.reuse ;  /* 0x00000005ff137819 */ /* 0x102fe40000011605 */
[----:B------:R-:W-:Y:S02]  /*00e0*/  SHF.R.U32.HI R2, RZ, 0x4, R5 ;  /* 0x00000004ff027819 */ /* 0x000fe40000011605 */
[----:B------:R-:W-:Y:S01]  /*00f0*/  SGXT.U32 R19, R19, 0x4 ;  /* 0x000000041313781a */ /* 0x000fe20000000000 */
[----:B---3--:R-:W-:Y:S01]  /*0100*/  IMAD.SHL.U32 R0, R0, 0x20, RZ ;  /* 0x0000002000007824 */ /* 0x008fe200078e00ff */
[----:B------:R-:W-:-:S02]  /*0110*/  LOP3.LUT R3, R2, 0x6, RZ, 0xc0, !PT ;  /* 0x0000000602037812 */ /* 0x000fc400078ec0ff */
[----:B------:R-:W-:Y:S02]  /*0120*/  LOP3.LUT R2, R19, 0x10, RZ, 0xfc, !PT ;  /* 0x0000001013027812 */ /* 0x000fe400078efcff */
[----:B------:R-:W-:Y:S02]  /*0130*/  LOP3.LUT R12, R0, 0x1f, R5, 0xf8, !PT ;  /* 0x0000001f000c7812 */ /* 0x000fe400078ef805 */
[----:B------:R-:W-:Y:S01]  /*0140*/  SHF.R.U32.HI R4, RZ, 0x3, R5 ;  /* 0x00000003ff047819 */ /* 0x000fe20000011605 */
[----:B------:R-:W-:Y:S01]  /*0150*/  IMAD.SHL.U32 R2, R2, 0x4, RZ ;  /* 0x0000000402027824 */ /* 0x000fe200078e00ff */
[C---:B------:R-:W-:Y:S01]  /*0160*/  ISETP.GE.AND P0, PT, R12.reuse, 0x80, PT ;  /* 0x000000800c00780c */ /* 0x040fe20003f06270 */
[----:B------:R-:W-:Y:S01]  /*0170*/  IMAD.SHL.U32 R9, R12, 0x200, RZ ;  /* 0x000002000c097824 */ /* 0x000fe200078e00ff */
[----:B------:R-:W-:Y:S02]  /*0180*/  LOP3.LUT R4, R3, 0x30, R4, 0xf8, !PT ;  /* 0x0000003003047812 */ /* 0x000fe400078ef804 */
[----:B------:R-:W-:-:S02]  /*0190*/  LOP3.LUT R2, R3, 0x70, R2, 0xf8, !PT ;  /* 0x0000007003027812 */ /* 0x000fc400078ef802 */
[C---:B------:R-:W-:Y:S02]  /*01a0*/  LOP3.LUT R11, R9.reuse, R4, RZ, 0xfc, !PT ;  /* 0x00000004090b7212 */ /* 0x040fe400078efcff */
[----:B------:R-:W-:-:S03]  /*01b0*/  LOP3.LUT R3, R9, R2, RZ, 0xfc, !PT ;  /* 0x0000000209037212 */ /* 0x000fc600078efcff */
[----:B--2---:R-:W-:-:S04]  /*01c0*/  IMAD.WIDE R4, R11, 0x4, R6 ;  /* 0x000000040b047825 */ /* 0x004fc800078e0206 */
[----:B------:R-:W-:Y:S01]  /*01d0*/  IMAD.WIDE R6, R3, 0x4, R6 ;  /* 0x0000000403067825 */ /* 0x000fe200078e0206 */
[----:B------:R-:W2:Y:S04]  /*01e0*/  @!P0 LDG.E.EL R16, desc[UR6][R4.64] ;  /* 0x0000000604108981 */ /* 0x000ea8000c2e1900 */
[----:B------:R-:W3:Y:S04]  /*01f0*/  @!P0 LDG.E.EL R27, desc[UR6][R6.64] ;  /* 0x00000006061b8981 */ /* 0x000ee8000c2e1900 */
[----:B------:R-:W4:Y:S04]  /*0200*/  @!P0 LDG.E.EL R18, desc[UR6][R6.64+0x4] ;  /* 0x0000040606128981 */ /* 0x000f28000c2e1900 */
[----:B------:R-:W5:Y:S04]  /*0210*/  @!P0 LDG.E.EL R21, desc[UR6][R4.64+0x4] ;  /* 0x0000040604158981 */ /* 0x000f68000c2e1900 */
[----:B------:R-:W5:Y:S04]  /*0220*/  @!P0 LDG.E.EL R41, desc[UR6][R4.64+0x20] ;  /* 0x0000200604298981 */ /* 0x000f68000c2e1900 */
[----:B------:R-:W5:Y:S04]  /*0230*/  @!P0 LDG.E.EL R23, desc[UR6][R6.64+0x20] ;  /* 0x0000200606178981 */ /* 0x000f68000c2e1900 */
[----:B------:R1:W5:Y:S01]  /*0240*/  @!P0 LDG.E.EL R8, desc[UR6][R4.64+0x24] ;  /* 0x0000240604088981 */ /* 0x000362000c2e1900 */
[----:B------:R-:W-:-:S03]  /*0250*/  SHF.R.S32.HI R10, RZ, 0x1f, R9 ;  /* 0x0000001fff0a7819 */ /* 0x000fc60000011409 */
[----:B------:R1:W5:Y:S01]  /*0260*/  @!P0 LDG.E.EL R20, desc[UR6][R6.64+0x24] ;  /* 0x0000240606148981 */ /* 0x000362000c2e1900 */
[C---:B------:R-:W-:Y:S02]  /*0270*/  LEA R2, P1, R11.reuse, UR4, 0x2 ;  /* 0x000000040b027c11 */ /* 0x040fe4000f8210ff */
[----:B------:R-:W-:Y:S02]  /*0280*/  CS2R R38, SRZ ;  /* 0x0000000000267805 */ /* 0x000fe4000001ff00 */
[----:B------:R-:W-:-:S05]  /*0290*/  LEA.HI.X R3, R11, UR5, R10, 0x2, P1 ;  /* 0x000000050b037c11 */ /* 0x000fca00088f140a */
[----:B------:R-:W5:Y:S04]  /*02a0*/  @!P0 LDG.E.EL R39, desc[UR6][R2.64+0x200] ;  /* 0x0002000602278981 */ /* 0x000f68000c2e1900 */
[----:B------:R-:W5:Y:S01]  /*02b0*/  @!P0 LDG.E.EL R40, desc[UR6][R2.64+0x204] ;  /* 0x0002040602288981 */ /* 0x000f62000c2e1900 */
[----:B------:R-:W-:Y:S02]  /*02c0*/  CS2R R28, SRZ ;  /* 0x00000000001c7805 */ /* 0x000fe4000001ff00 */
[----:B------:R-:W-:Y:S02]  /*02d0*/  CS2R R32, SRZ ;  /* 0x0000000000207805 */ /* 0x000fe4000001ff00 */
[----:B------:R-:W-:Y:S02]  /*02e0*/  CS2R R36, SRZ ;  /* 0x0000000000247805 */ /* 0x000fe4000001ff00 */
[----:B------:R-:W-:-:S02]  /*02f0*/  CS2R R34, SRZ ;  /* 0x0000000000227805 */ /* 0x000fc4000001ff00 */
[----:B------:R-:W-:Y:S01]  /*0300*/  CS2R R30, SRZ ;  /* 0x00000000001e7805 */ /* 0x000fe2000001ff00 */
[----:B------:R-:W5:Y:S04]  /*0310*/  @!P0 LDG.E.EL R38, desc[UR6][R2.64+0x500] ;  /* 0x0005000602268981 */ /* 0x000f68000c2e1900 */
        /* <DEDUP_REMOVED lines=9> */
[----:B------:R-:W5:Y:S01]  /*03b0*/  @!P0 LDG.E.EL R32, desc[UR6][R2.64+0x220] ;  /* 0x0002200602208981 */ /* 0x000f62000c2e1900 */
[----:B------:R-:W-:-:S03]  /*03c0*/  CS2R R24, SRZ ;  /* 0x0000000000187805 */ /* 0x000fc6000001ff00 */
[----:B------:R-:W5:Y:S04]  /*03d0*/  @!P0 LDG.E.EL R26, desc[UR6][R2.64+0x320] ;  /* 0x00032006021a8981 */ /* 0x000f68000c2e1900 */
[----:B------:R-:W5:Y:S04]  /*03e0*/  @!P0 LDG.E.EL R25, desc[UR6][R2.64+0x420] ;  /* 0x0004200602198981 */ /* 0x000f68000c2e1900 */
[----:B------:R-:W5:Y:S04]  /*03f0*/  @!P0 LDG.E.EL R24, desc[UR6][R2.64+0x520] ;  /* 0x0005200602188981 */ /* 0x000f68000c2e1900 */
[----:B------:R-:W5:Y:S01]  /*0400*/  @!P0 LDG.E.EL R22, desc[UR6][R2.64+0x224] ;  /* 0x0002240602168981 */ /* 0x000f62000c2e1900 */
[----:B------:R-:W-:-:S06]  /*0410*/  CS2R R10, SRZ ;  /* 0x00000000000a7805 */ /* 0x000fcc000001ff00 */
[----:B------:R-:W5:Y:S01]  /*0420*/  @!P0 LDG.E.EL R10, desc[UR6][R2.64+0x324] ;  /* 0x00032406020a8981 */ /* 0x000f62000c2e1900 */
[----:B-1----:R-:W-:Y:S01]  /*0430*/  CS2R R4, SRZ ;  /* 0x0000000000047805 */ /* 0x002fe2000001ff00 */
[----:B------:R-:W-:Y:S02]  /*0440*/  IMAD.MOV.U32 R9, RZ, RZ, RZ ;  /* 0x000000ffff097224 */ /* 0x000fe400078e00ff */
[----:B------:R-:W5:Y:S04]  /*0450*/  @!P0 LDG.E.EL R11, desc[UR6][R2.64+0x620] ;  /* 0x00062006020b8981 */ /* 0x000f68000c2e1900 */
[----:B------:R-:W5:Y:S01]  /*0460*/  @!P0 LDG.E.EL R5, desc[UR6][R2.64+0x424] ;  /* 0x0004240602058981 */ /* 0x000f62000c2e1900 */
[----:B------:R-:W-:-:S03]  /*0470*/  CS2R R6, SRZ ;  /* 0x0000000000067805 */ /* 0x000fc6000001ff00 */
[----:B------:R-:W5:Y:S04]  /*0480*/  @!P0 LDG.E.EL R9, desc[UR6][R2.64+0x720] ;  /* 0x0007200602098981 */ /* 0x000f68000c2e1900 */
[----:B------:R-:W5:Y:S04]  /*0490*/  @!P0 LDG.E.EL R4, desc[UR6][R2.64+0x524] ;  /* 0x0005240602048981 */ /* 0x000f68000c2e1900 */
[----:B------:R-:W5:Y:S04]  /*04a0*/  @!P0 LDG.E.EL R7, desc[UR6][R2.64+0x624] ;  /* 0x0006240602078981 */ /* 0x000f68000c2e1900 */
[----:B------:R1:W5:Y:S01]  /*04b0*/  @!P0 LDG.E.EL R6, desc[UR6][R2.64+0x724] ;  /* 0x0007240602068981 */ /* 0x000362000c2e1900 */
[----:B------:R-:W1:Y:S01]  /*04c0*/  S2R R17, SR_TID.X ;  /* 0x0000000000117919 */ /* 0x000e620000002100 */
[----:B------:R-:W1:Y:S02]  /*04d0*/  S2UR UR5, SR_CgaCtaId ;  /* 0x00000000000579c3 */ /* 0x000e640000008800 */
[----:B01----:R-:W-:-:S02]  /*04e0*/  LOP3.LUT R2, R0, R19, RZ, 0xfc, !PT ;  /* 0x0000001300027212 */ /* 0x003fc400078efcff */
[----:B------:R-:W-:Y:S01]  /*04f0*/  LOP3.LUT R3, R0, 0x10, R19, 0xfe, !PT ;  /* 0x0000001000037812 */ /* 0x000fe200078efe13 */
[----:B------:R-:W-:Y:S01]  /*0500*/  UMOV UR4, 0x400 ;  /* 0x0000040000047882 */ /* 0x000fe20000000000 */
[----:B------:R-:W-:Y:S01]  /*0510*/  IMAD.SHL.U32 R42, R17, 0x80, RZ ;  /* 0x00000080112a7824 */ /* 0x000fe200078e00ff */
[----:B------:R-:W-:Y:S01]  /*0520*/  UPRMT UR4, UR5, 0x654, UR4 ;  /* 0x0000065405047896 */ /* 0x000fe20008000004 */
[----:B------:R-:W-:Y:S02]  /*0530*/  ISETP.LT.AND P2, PT, R12, 0x80, PT ;  /* 0x000000800c00780c */ /* 0x000fe40003f41270 */
[----:B--2---:R-:W-:Y:S02]  /*0540*/  SEL R43, R16, RZ, !P0 ;  /* 0x000000ff102b7207 */ /* 0x004fe40004000000 */
[----:B---3--:R-:W-:Y:S02]  /*0550*/  SEL R0, R27, RZ, !P0 ;  /* 0x000000ff1b007207 */ /* 0x008fe40004000000 */
[----:B----4-:R-:W-:-:S02]  /*0560*/  SEL R19, R18, RZ, !P0 ;  /* 0x000000ff12137207 */ /* 0x010fc40004000000 */
[----:B------:R-:W-:Y:S02]  /*0570*/  SHF.L.U32 R18, R17, 0x2, RZ ;  /* 0x0000000211127819 */ /* 0x000fe400000006ff */
[----:B-----5:R-:W-:Y:S01]  /*0580*/  SEL R44, R21, RZ, !P0 ;  /* 0x000000ff152c7207 */ /* 0x020fe20004000000 */
[----:B------:R-:W-:Y:S01]  /*0590*/  FADD R0, R0, R19 ;  /* 0x0000001300007221 */ /* 0x000fe20000000000 */
[----:B------:R-:W-:Y:S02]  /*05a0*/  LOP3.LUT R19, R18, 0x7fc, RZ, 0xc0, !PT ;  /* 0x000007fc12137812 */ /* 0x000fe400078ec0ff */
[----:B------:R-:W-:Y:S01]  /*05b0*/  LOP3.LUT R21, R42, 0xf80, RZ, 0xc0, !PT ;  /* 0x00000f802a157812 */ /* 0x000fe200078ec0ff */
[----:B------:R-:W-:Y:S01]  /*05c0*/  FADD R42, R43, R44 ;  /* 0x0000002c2b2a7221 */ /* 0x000fe20000000000 */
[----:B------:R-:W-:Y:S02]  /*05d0*/  SEL R41, R41, RZ, !P0 ;  /* 0x000000ff29297207 */ /* 0x000fe40004000000 */
[----:B------:R-:W-:-:S02]  /*05e0*/  SHF.R.U32.HI R16, RZ, 0x5, R17 ;  /* 0x00000005ff107819 */ /* 0x000fc40000011611 */
[----:B------:R-:W-:Y:S01]  /*05f0*/  LOP3.LUT R27, R19, 0x800, RZ, 0xfc, !PT ;  /* 0x00000800131b7812 */ /* 0x000fe200078efcff */
[----:B------:R-:W-:Y:S01]  /*0600*/  FADD R42, R41, R42 ;  /* 0x0000002a292a7221 */ /* 0x000fe20000000000 */
[----:B------:R-:W-:Y:S02]  /*0610*/  SGXT.U32 R16, R16, 0x4 ;  /* 0x000000041010781a */ /* 0x000fe40000000000 */
[----:B------:R-:W-:Y:S02]  /*0620*/  SHF.R.U32.HI R41, RZ, 0x3, R27 ;  /* 0x00000003ff297819 */ /* 0x000fe4000001161b */
[----:B------:R-:W-:Y:S02]  /*0630*/  SHF.R.U32.HI R27, RZ, 0x1, R17 ;  /* 0x00000001ff1b7819 */ /* 0x000fe40000011611 */
[C---:B------:R-:W-:Y:S02]  /*0640*/  LOP3.LUT R43, R21.reuse, R16, RZ, 0xfc, !PT ;  /* 0x00000010152b7212 */ /* 0x040fe400078efcff */
[----:B------:R-:W-:-:S02]  /*0650*/  LEA.HI R44, R21, UR4, RZ, 0x1d ;  /* 0x00000004152c7c11 */ /* 0x000fc4000f8fe8ff */
[----:B------:R-:W-:-:S03]  /*0660*/  LOP3.LUT R27, R27, 0xf0, RZ, 0xc0, !PT ;  /* 0x000000f01b1b7812 */ /* 0x000fc600078ec0ff */
[----:B------:R-:W-:Y:S01]  /*0670*/  IMAD R21, R43, 0x4, R44 ;  /* 0x000000042b157824 */ /* 0x000fe200078e022c */
[----:B------:R-:W-:Y:S01]  /*0680*/  LOP3.LUT R41, R41, 0x1f0, RZ, 0xc0, !PT ;  /* 0x000001f029297812 */ /* 0x000fe200078ec0ff */
[----:B------:R-:W-:Y:S01]  /*0690*/  VIADD R44, R27, UR4 ;  /* 0x000000041b2c7c36 */ /* 0x000fe20008000000 */
[----:B------:R-:W-:-:S03]  /*06a0*/  SEL R27, R23, RZ, !P0 ;  /* 0x000000ff171b7207 */ /* 0x000fc60004000000 */
[----:B------:R-:W-:Y:S02]  /*06b0*/  VIADD R46, R41, UR4 ;  /* 0x00000004292e7c36 */ /* 0x000fe40008000000 */
[----:B------:R-:W-:Y:S01]  /*06c0*/  FADD R0, R27, R0 ;  /* 0x000000001b007221 */ /* 0x000fe20000000000 */
[----:B------:R-:W-:Y:S01]  /*06d0*/  FSEL R27, RZ, 2, P0 ;  /* 0x40000000ff1b7808 */ /* 0x000fe20000000000 */
[C---:B------:R-:W-:Y:S01]  /*06e0*/  IMAD R23, R19.reuse, 0x4, R44 ;  /* 0x0000000413177824 */ /* 0x040fe200078e022c */
[----:B------:R-:W-:Y:S01]  /*06f0*/  SEL R41, R8, RZ, !P0 ;  /* 0x000000ff08297207 */ /* 0x000fe20004000000 */
[----:B------:R-:W-:Y:S01]  /*0700*/  IMAD R8, R19, 0x4, R46 ;  /* 0x0000000413087824 */ /* 0x000fe200078e022e */
[----:B------:R-:W-:Y:S01]  /*0710*/  SEL R19, R20, RZ, !P0 ;  /* 0x000000ff14137207 */ /* 0x000fe20004000000 */
[C---:B------:R-:W-:Y:S01]  /*0720*/  FMUL R20, R27.reuse, 16777216 ;  /* 0x4b8000001b147820 */ /* 0x040fe20000400000 */
[----:B------:R-:W-:Y:S01]  /*0730*/  FSETP.GEU.AND P1, PT, R27, 1.175494350822287508e-38, PT ;  /* 0x008000001b00780b */ /* 0x000fe20003f2e000 */
[----:B------:R-:W-:-:S03]  /*0740*/  FADD R42, R41, R42 ;  /* 0x0000002a292a7221 */ /* 0x000fc60000000000 */
[----:B------:R-:W-:Y:S01]  /*0750*/  FSEL R41, R20, R27, !P1 ;  /* 0x0000001b14297208 */ /* 0x000fe20004800000 */
[----:B------:R-:W-:Y:S01]  /*0760*/  FADD R0, R19, R0 ;  /* 0x0000000013007221 */ /* 0x000fe20000000000 */
[----:B------:R-:W-:Y:S02]  /*0770*/  SEL R39, R39, RZ, !P0 ;  /* 0x000000ff27277207 */ /* 0x000fe40004000000 */
[----:B------:R-:W-:Y:S02]  /*0780*/  SEL R40, R40, RZ, !P0 ;  /* 0x000000ff28287207 */ /* 0x000fe40004000000 */
[----:B------:R-:W0:Y:S01]  /*0790*/  MUFU.RCP R41, R41 ;  /* 0x0000002900297308 */ /* 0x000e220000001000 */
[----:B------:R-:W-:Y:S01]  /*07a0*/  SEL R19, RZ, 0x3f800000, !P2 ;  /* 0x3f800000ff137807 */ /* 0x000fe20005000000 */
[----:B------:R-:W-:Y:S01]  /*07b0*/  FMUL R42, R42, 0.25 ;  /* 0x3e8000002a2a7820 */ /* 0x000fe20000400000 */
[----:B------:R-:W-:Y:S01]  /*07c0*/  FADD R39, R39, R40 ;  /* 0x0000002827277221 */ /* 0x000fe20000000000 */
[----:B------:R-:W-:-:S02]  /*07d0*/  FMUL R40, R0, 0.25 ;  /* 0x3e80000000287820 */ /* 0x000fc40000400000 */
[----:B------:R-:W-:Y:S01]  /*07e0*/  FMUL R20, R19, 16777216 ;  /* 0x4b80000013147820 */ /* 0x000fe20000400000 */
[----:B------:R-:W-:Y:S02]  /*07f0*/  FSEL R46, R42, RZ, !P0 ;  /* 0x000000ff2a2e7208 */ /* 0x000fe40004000000 */
[----:B------:R-:W-:Y:S02]  /*0800*/  FSEL R43, R40, RZ, !P0 ;  /* 0x000000ff282b7208 */ /* 0x000fe40004000000 */
[----:B------:R-:W-:-:S05]  /*0810*/  FSEL R0, R20, R19, !P1 ;  /* 0x0000001314007208 */ /* 0x000fca0004800000 */
[----:B0-----:R-:W-:Y:S01]  /*0820*/  FMUL R0, R41, R0 ;  /* 0x0000000029007220 */ /* 0x001fe20000400000 */
[----:B------:R-:W-:Y:S01]  /*0830*/  FADD R41, -R46, R43 ;  /* 0x0000002b2e297221 */ /* 0x000fe20000000100 */
[----:B------:R-:W-:-:S03]  /*0840*/  FSETP.NEU.AND P1, PT, R27, RZ, PT ;  /* 0x000000ff1b00720b */ /* 0x000fc60003f2d000 */
[----:B------:R-:W-:Y:S01]  /*0850*/  FMUL R44, R41, R41 ;  /* 0x00000029292c7220 */ /* 0x000fe20000400000 */
[----:B------:R-:W-:Y:S01]  /*0860*/  FSEL R0, R0, RZ, P1 ;  /* 0x000000ff00007208 */ /* 0x000fe20000800000 */
[----:B------:R0:W-:Y:S02]  /*0870*/  STS [R21], R42 ;  /* 0x0000002a15007388 */ /* 0x0001e40000000800 */
[----:B------:R-:W-:Y:S01]  /*0880*/  FMUL R43, R19, R44 ;  /* 0x0000002c132b7220 */ /* 0x000fe20000400000 */
[----:B------:R-:W-:Y:S01]  /*0890*/  SEL R45, R29, RZ, !P0 ;  /* 0x000000ff1d2d7207 */ /* 0x000fe20004000000 */
[----:B------:R-:W-:Y:S01]  /*08a0*/  FFMA R29, R41, R0, R46 ;  /* 0x00000000291d7223 */ /* 0x000fe2000000002e */
[----:B------:R-:W-:Y:S02]  /*08b0*/  SEL R33, R33, RZ, !P0 ;  /* 0x000000ff21217207 */ /* 0x000fe40004000000 */
[----:B0-----:R-:W-:Y:S01]  /*08c0*/  SEL R42, R28, RZ, !P0 ;  /* 0x000000ff1c2a7207 */ /* 0x001fe20004000000 */
[----:B------:R-:W-:Y:S01]  /*08d0*/  FFMA R28, R0, R43, RZ ;  /* 0x0000002b001c7223 */ /* 0x000fe200000000ff */
[----:B------:R-:W-:-:S02]  /*08e0*/  SEL R0, R37, RZ, !P0 ;  /* 0x000000ff25007207 */ /* 0x000fc40004000000 */
[----:B------:R-:W-:Y:S02]  /*08f0*/  SEL R37, R35, RZ, !P0 ;  /* 0x000000ff23257207 */ /* 0x000fe40004000000 */
[----:B------:R-:W-:Y:S02]  /*0900*/  SEL R35, R36, RZ, !P0 ;  /* 0x000000ff24237207 */ /* 0x000fe40004000000 */
[----:B------:R-:W-:Y:S01]  /*0910*/  SEL R34, R34, RZ, !P0 ;  /* 0x000000ff22227207 */ /* 0x000fe20004000000 */
[----:B------:R-:W-:Y:S01]  /*0920*/  FADD R36, R33, R0 ;  /* 0x0000000021247221 */ /* 0x000fe20000000000 */
[----:B------:R-:W-:Y:S02]  /*0930*/  SEL R38, R38, RZ, !P0 ;  /* 0x000000ff26267207 */ /* 0x000fe40004000000 */
[----:B------:R-:W-:Y:S01]  /*0940*/  FSEL R33, RZ, 3, P0 ;  /* 0x40400000ff217808 */ /* 0x000fe20000000000 */
[----:B------:R-:W-:Y:S01]  /*0950*/  FADD R35, R35, R34 ;  /* 0x0000002223237221 */ /* 0x000fe20000000000 */
[----:B------:R-:W-:Y:S01]  /*0960*/  SEL R31, R31, RZ, !P0 ;  /* 0x000000ff1f1f7207 */ /* 0x000fe20004000000 */
[----:B------:R-:W-:Y:S01]  /*0970*/  FADD R37, R38, R37 ;  /* 0x0000002526257221 */ /* 0x000fe20000000000 */
[----:B------:R-:W-:Y:S01]  /*0980*/  SEL R34, R30, RZ, !P0 ;  /* 0x000000ff1e227207 */ /* 0x000fe20004000000 */
[----:B------:R-:W-:Y:S01]  /*0990*/  FMUL R0, R33, 16777216 ;  /* 0x4b80000021007820 */ /* 0x000fe20000400000 */
[----:B------:R-:W-:-:S02]  /*09a0*/  SEL R38, R32, RZ, !P0 ;  /* 0x000000ff20267207 */ /* 0x000fc40004000000 */
[----:B------:R-:W-:Y:S02]  /*09b0*/  FSEL R30, RZ, 4, P0 ;  /* 0x40800000ff1e7808 */ /* 0x000fe40000000000 */
[----:B------:R-:W-:Y:S01]  /*09c0*/  FSETP.GEU.AND P3, PT, R33, 1.175494350822287508e-38, PT ;  /* 0x008000002100780b */ /* 0x000fe20003f6e000 */
[----:B------:R0:W-:Y:S01]  /*09d0*/  STS [R21+0x40], R40 ;  /* 0x0000402815007388 */ /* 0x0001e20000000800 */
[----:B------:R-:W-:Y:S01]  /*09e0*/  FADD R32, R31, R34 ;  /* 0x000000221f207221 */ /* 0x000fe20000000000 */
[----:B------:R-:W-:Y:S01]  /*09f0*/  SEL R41, R26, RZ, !P0 ;  /* 0x000000ff1a297207 */ /* 0x000fe20004000000 */
[----:B------:R-:W-:Y:S01]  /*0a00*/  FADD R39, R38, R39 ;  /* 0x0000002726277221 */ /* 0x000fe20000000000 */
[----:B------:R-:W-:Y:S01]  /*0a10*/  FMUL R31, R30, 16777216 ;  /* 0x4b8000001e1f7820 */ /* 0x000fe20000400000 */
[----:B------:R-:W-:Y:S02]  /*0a20*/  FSEL R38, R0, R33, !P3 ;  /* 0x0000002100267208 */ /* 0x000fe40005800000 */
[----:B------:R-:W-:Y:S01]  /*0a30*/  FSETP.GEU.AND P4, PT, R30, 1.175494350822287508e-38, PT ;  /* 0x008000001e00780b */ /* 0x000fe20003f8e000 */
[----:B0-----:R-:W-:Y:S01]  /*0a40*/  FADD R40, R45, R42 ;  /* 0x0000002a2d287221 */ /* 0x001fe20000000000 */
[----:B------:R-:W-:-:S03]  /*0a50*/  FSEL R0, RZ, 5, P0 ;  /* 0x40a00000ff007808 */ /* 0x000fc60000000000 */
[----:B------:R-:W-:Y:S01]  /*0a60*/  FADD R34, R41, R40 ;  /* 0x0000002829227221 */ /* 0x000fe20000000000 */
[----:B------:R-:W-:Y:S02]  /*0a70*/  FSEL R40, R31, R30, !P4 ;  /* 0x0000001e1f287208 */ /* 0x000fe40006000000 */
[----:B------:R-:W-:Y:S01]  /*0a80*/  SEL R31, R25, RZ, !P0 ;  /* 0x000000ff191f7207 */ /* 0x000fe20004000000 */
[C---:B------:R-:W-:Y:S01]  /*0a90*/  FMUL R25, R0.reuse, 16777216 ;  /* 0x4b80000000197820 */ /* 0x040fe20000400000 */
[----:B------:R-:W-:Y:S02]  /*0aa0*/  FSETP.GEU.AND P5, PT, R0, 1.175494350822287508e-38, PT ;  /* 0x008000000000780b */ /* 0x000fe40003fae000 */
[----:B------:R-:W-:Y:S01]  /*0ab0*/  SEL R26, R24, RZ, !P0 ;  /* 0x000000ff181a7207 */ /* 0x000fe20004000000 */
[----:B------:R-:W0:Y:S01]  /*0ac0*/  MUFU.RCP R38, R38 ;  /* 0x0000002600267308 */ /* 0x000e220000001000 */
[----:B------:R-:W-:Y:S01]  /*0ad0*/  FSEL R24, RZ, 6, P0 ;  /* 0x40c00000ff187808 */ /* 0x000fe20000000000 */
[----:B------:R-:W-:Y:S01]  /*0ae0*/  FADD R31, R31, R36 ;  /* 0x000000241f1f7221 */ /* 0x000fe20000000000 */
[----:B------:R-:W-:Y:S01]  /*0af0*/  FSEL R36, R25, R0, !P5 ;  /* 0x0000000019247208 */ /* 0x000fe20006800000 */
[----:B------:R-:W-:Y:S01]  /*0b00*/  FADD R26, R26, R37 ;  /* 0x000000251a1a7221 */ /* 0x000fe20000000000 */
[C---:B------:R-:W-:Y:S01]  /*0b10*/  FSETP.GEU.AND P1, PT, R24.reuse, 1.175494350822287508e-38, PT ;  /* 0x008000001800780b */ /* 0x040fe20003f2e000 */
[----:B------:R-:W-:-:S02]  /*0b20*/  FMUL R25, R24, 16777216 ;  /* 0x4b80000018197820 */ /* 0x000fc40000400000 */
[----:B------:R1:W2:Y:S01]  /*0b30*/  MUFU.RCP R37, R36 ;  /* 0x0000002400257308 */ /* 0x0002a20000001000 */
[----:B------:R-:W-:Y:S02]  /*0b40*/  SEL R44, R22, RZ, !P0 ;  /* 0x000000ff162c7207 */ /* 0x000fe40004000000 */
[----:B------:R-:W-:Y:S02]  /*0b50*/  FSEL R41, R25, R24, !P1 ;  /* 0x0000001819297208 */ /* 0x000fe40004800000 */
[----:B------:R-:W-:Y:S01]  /*0b60*/  FSEL R25, R20, R19, !P3 ;  /* 0x0000001314197208 */ /* 0x000fe20005800000 */
[----:B------:R-:W-:-:S04]  /*0b70*/  FADD R39, R44, R39 ;  /* 0x000000272c277221 */ /* 0x000fc80000000000 */
[----:B0-----:R-:W-:Y:S01]  /*0b80*/  FMUL R25, R38, R25 ;  /* 0x0000001926197220 */ /* 0x001fe20000400000 */
[----:B------:R-:W-:Y:S01]  /*0b90*/  FSEL R38, R20, R19, !P5 ;  /* 0x0000001314267208 */ /* 0x000fe20006800000 */
[----:B-1----:R-:W-:Y:S01]  /*0ba0*/  FMUL R36, R39, 0.25 ;  /* 0x3e80000027247820 */ /* 0x002fe20000400000 */
[----:B------:R-:W-:Y:S02]  /*0bb0*/  SEL R45, R10, RZ, !P0 ;  /* 0x000000ff0a2d7207 */ /* 0x000fe40004000000 */
[----:B------:R-:W-:Y:S01]  /*0bc0*/  FSETP.NEU.AND P3, PT, R33, RZ, PT ;  /* 0x000000ff2100720b */ /* 0x000fe20003f6d000 */
[----:B--2---:R-:W-:Y:S01]  /*0bd0*/  FMUL R10, R37, R38 ;  /* 0x00000026250a7220 */ /* 0x004fe20000400000 */
[----:B------:R-:W-:Y:S02]  /*0be0*/  FSEL R38, R36, RZ, !P0 ;  /* 0x000000ff24267208 */ /* 0x000fe40004000000 */
[----:B------:R-:W-:Y:S01]  /*0bf0*/  FSEL R37, R25, RZ, P3 ;  /* 0x000000ff19257208 */ /* 0x000fe20001800000 */
[----:B------:R-:W0:Y:S02]  /*0c00*/  MUFU.RCP R40, R40 ;  /* 0x0000002800287308 */ /* 0x000e240000001000 */
[----:B------:R-:W-:Y:S01]  /*0c10*/  FADD R38, R38, -R29 ;  /* 0x8000001d26267221 */ /* 0x000fe20000000000 */
[----:B------:R-:W-:-:S02]  /*0c20*/  SEL R42, R11, RZ, !P0 ;  /* 0x000000ff0b2a7207 */ /* 0x000fc40004000000 */
[----:B------:R-:W-:Y:S01]  /*0c30*/  SEL R44, R5, RZ, !P0 ;  /* 0x000000ff052c7207 */ /* 0x000fe20004000000 */
[C---:B------:R-:W-:Y:S01]  /*0c40*/  FFMA R29, R38.reuse, R37, R29 ;  /* 0x00000025261d7223 */ /* 0x040fe2000000001d */
[----:B------:R-:W-:Y:S01]  /*0c50*/  FMUL R38, R38, R38 ;  /* 0x0000002626267220 */ /* 0x000fe20000400000 */
[----:B------:R-:W-:Y:S01]  /*0c60*/  FSEL R22, RZ, 7, P0 ;  /* 0x40e00000ff167808 */ /* 0x000fe20000000000 */
[----:B------:R-:W1:Y:S01]  /*0c70*/  MUFU.RCP R41, R41 ;  /* 0x0000002900297308 */ /* 0x000e620000001000 */
[----:B------:R-:W-:Y:S01]  /*0c80*/  FADD R11, R42, R35 ;  /* 0x000000232a0b7221 */ /* 0x000fe20000000000 */
[----:B------:R-:W-:Y:S01]  /*0c90*/  FMUL R38, R27, R38 ;  /* 0x000000261b267220 */ /* 0x000fe20000400000 */
[----:B------:R-:W-:Y:S01]  /*0ca0*/  FADD R31, R44, R31 ;  /* 0x0000001f2c1f7221 */ /* 0x000fe20000000000 */
[----:B------:R-:W-:Y:S01]  /*0cb0*/  FMUL R43, R22, 16777216 ;  /* 0x4b800000162b7820 */ /* 0x000fe20000400000 */
[----:B------:R-:W-:Y:S02]  /*0cc0*/  FSEL R35, R20, R19, !P4 ;  /* 0x0000001314237208 */ /* 0x000fe40006000000 */
[----:B------:R-:W-:Y:S01]  /*0cd0*/  SEL R9, R9, RZ, !P0 ;  /* 0x000000ff09097207 */ /* 0x000fe20004000000 */
[----:B------:R-:W-:Y:S01]  /*0ce0*/  FFMA R38, R37, R38, R28 ;  /* 0x0000002625267223 */ /* 0x000fe2000000001c */
[----:B------:R-:W-:Y:S01]  /*0cf0*/  FSETP.GEU.AND P2, PT, R22, 1.175494350822287508e-38, PT ;  /* 0x008000001600780b */ /* 0x000fe20003f4e000 */
[----:B------:R-:W-:Y:S01]  /*0d00*/  FADD R34, R45, R34 ;  /* 0x000000222d227221 */ /* 0x000fe20000000000 */
[----:B------:R2:W-:Y:S01]  /*0d10*/  STS [R21+0x80], R36 ;  /* 0x0000802415007388 */ /* 0x0005e20000000800 */
[----:B------:R-:W-:Y:S01]  /*0d20*/  FMUL R28, R31, 0.25 ;  /* 0x3e8000001f1c7820 */ /* 0x000fe20000400000 */
[----:B------:R-:W-:Y:S01]  /*0d30*/  SEL R31, R4, RZ, !P0 ;  /* 0x000000ff041f7207 */ /* 0x000fe20004000000 */
[----:B0-----:R-:W-:Y:S01]  /*0d40*/  FMUL R35, R40, R35 ;  /* 0x0000002328237220 */ /* 0x001fe20000400000 */
[----:B------:R-:W-:Y:S01]  /*0d50*/  SEL R5, R6, RZ, !P0 ;  /* 0x000000ff06057207 */ /* 0x000fe20004000000 */
[----:B------:R-:W-:Y:S01]  /*0d60*/  FADD R32, R9, R32 ;  /* 0x0000002009207221 */ /* 0x000fe20000000000 */
[----:B------:R-:W-:Y:S01]  /*0d70*/  FSEL R43, R43, R22, !P2 ;  /* 0x000000162b2b7208 */ /* 0x000fe20005000000 */
[----:B------:R-:W-:Y:S01]  /*0d80*/  FMUL R34, R34, 0.25 ;  /* 0x3e80000022227820 */ /* 0x000fe20000400000 */
[----:B------:R-:W-:-:S02]  /*0d90*/  FSEL R40, R20, R19, !P1 ;  /* 0x0000001314287208 */ /* 0x000fc40004800000 */
[----:B--2---:R-:W-:Y:S01]  /*0da0*/  SEL R36, R7, RZ, !P0 ;  /* 0x000000ff07247207 */ /* 0x004fe20004000000 */
[----:B------:R-:W-:Y:S01]  /*0db0*/  FADD R26, R31, R26 ;  /* 0x0000001a1f1a7221 */ /* 0x000fe20000000000 */
[----:B------:R-:W-:Y:S01]  /*0dc0*/  FADD R5, R5, R32 ;  /* 0x0000002005057221 */ /* 0x000fe20000000000 */
[----:B------:R-:W0:Y:S02]  /*0dd0*/  MUFU.RCP R43, R43 ;  /* 0x0000002b002b7308 */ /* 0x000e240000001000 */
[----:B------:R-:W-:Y:S01]  /*0de0*/  FADD R11, R36, R11 ;  /* 0x0000000b240b7221 */ /* 0x000fe20000000000 */
[----:B-1----:R-:W-:Y:S01]  /*0df0*/  FMUL R9, R41, R40 ;  /* 0x0000002829097220 */ /* 0x002fe20000400000 */
[----:B------:R-:W-:Y:S01]  /*0e00*/  FSEL R40, R34, RZ, !P0 ;  /* 0x000000ff22287208 */ /* 0x000fe20004000000 */
[----:B------:R1:W-:Y:S01]  /*0e10*/  STS [R21+0xc0], R34 ;  /* 0x0000c02215007388 */ /* 0x0003e20000000800 */
[----:B------:R-:W-:Y:S01]  /*0e20*/  FMUL R26, R26, 0.25 ;  /* 0x3e8000001a1a7820 */ /* 0x000fe20000400000 */
[----:B------:R-:W-:Y:S01]  /*0e30*/  FMUL R32, R11, 0.25 ;  /* 0x3e8000000b207820 */ /* 0x000fe20000400000 */
[----:B------:R-:W-:Y:S01]  /*0e40*/  FSETP.NEU.AND P1, PT, R30, RZ, PT ;  /* 0x000000ff1e00720b */ /* 0x000fe20003f2d000 */
[----:B------:R2:W-:Y:S01]  /*0e50*/  STS [R21+0x100], R28 ;  /* 0x0001001c15007388 */ /* 0x0005e20000000800 */
[----:B-1----:R-:W-:-:S03]  /*0e60*/  FMUL R34, R5, 0.25 ;  /* 0x3e80000005227820 */ /* 0x002fc60000400000 */
[----:B------:R1:W-:Y:S01]  /*0e70*/  STS [R21+0x140], R26 ;  /* 0x0001401a15007388 */ /* 0x0003e20000000800 */
[----:B------:R-:W-:-:S03]  /*0e80*/  FSEL R42, R20, R19, !P2 ;  /* 0x00000013142a7208 */ /* 0x000fc60005000000 */
[----:B------:R-:W-:Y:S04]  /*0e90*/  STS [R21+0x180], R32 ;  /* 0x0001802015007388 */ /* 0x000fe80000000800 */
[----:B------:R3:W-:Y:S01]  /*0ea0*/  STS [R21+0x1c0], R34 ;  /* 0x0001c02215007388 */ /* 0x0007e20000000800 */
[----:B------:R-:W-:Y:S01]  /*0eb0*/  FSEL R35, R35, RZ, P1 ;  /* 0x000000ff23237208 */ /* 0x000fe20000800000 */
[----:B------:R-:W-:Y:S01]  /*0ec0*/  FADD R40, R40, -R29 ;  /* 0x8000001d28287221 */ /* 0x000fe20000000000 */
[----:B0-----:R-:W-:-:S03]  /*0ed0*/  FMUL R25, R43, R42 ;  /* 0x0000002a2b197220 */ /* 0x001fc60000400000 */
[C---:B------:R-:W-:Y:S01]  /*0ee0*/  FMUL R42, R40.reuse, R40 ;  /* 0x00000028282a7220 */ /* 0x040fe20000400000 */
[----:B------:R-:W-:Y:S01]  /*0ef0*/  FFMA R29, R40, R35, R29 ;  /* 0x00000023281d7223 */ /* 0x000fe2000000001d */
[----:B------:R-:W-:Y:S02]  /*0f00*/  FSEL R40, R28, RZ, !P0 ;  /* 0x000000ff1c287208 */ /* 0x000fe40004000000 */
[----:B------:R-:W-:-:S03]  /*0f10*/  FSETP.NEU.AND P1, PT, R0, RZ, PT ;  /* 0x000000ff0000720b */ /* 0x000fc60003f2d000 */
[----:B------:R-:W-:Y:S01]  /*0f20*/  FADD R4, R40, -R29 ;  /* 0x8000001d28047221 */ /* 0x000fe20000000000 */
[----:B------:R-:W-:-:S03]  /*0f30*/  FSEL R27, R10, RZ, P1 ;  /* 0x000000ff0a1b7208 */ /* 0x000fc60000800000 */
[----:B------:R-:W-:Y:S01]  /*0f40*/  FMUL R7, R4, R4 ;  /* 0x0000000404077220 */ /* 0x000fe20000400000 */
[----:B------:R-:W-:Y:S01]  /*0f50*/  FSETP.NEU.AND P1, PT, R24, RZ, PT ;  /* 0x000000ff1800720b */ /* 0x000fe20003f2d000 */
[----:B------:R-:W-:Y:S02]  /*0f60*/  FFMA R29, R4, R27, R29 ;  /* 0x0000001b041d7223 */ /* 0x000fe4000000001d */
[----:B------:R-:W-:Y:S01]  /*0f70*/  FMUL R30, R30, R7 ;  /* 0x000000071e1e7220 */ /* 0x000fe20000400000 */
[----:B------:R-:W-:Y:S01]  /*0f80*/  BAR.SYNC.DEFER_BLOCKING 0x0 ;  /* 0x0000000000007b1d */ /* 0x000fe20000010000 */
[----:B------:R-:W-:Y:S01]  /*0f90*/  FSEL R31, R9, RZ, P1 ;  /* 0x000000ff091f7208 */ /* 0x000fe20000800000 */
[----:B------:R-:W-:Y:S01]  /*0fa0*/  FMUL R42, R33, R42 ;  /* 0x0000002a212a7220 */ /* 0x000fe20000400000 */
[----:B------:R-:W-:-:S03]  /*0fb0*/  FSEL R36, R26, RZ, !P0 ;  /* 0x000000ff1a247208 */ /* 0x000fc60004000000 */
[----:B------:R-:W-:Y:S02]  /*0fc0*/  FFMA R38, R35, R42, R38 ;  /* 0x0000002a23267223 */ /* 0x000fe40000000026 */
[--C-:B------:R-:W-:Y:S02]  /*0fd0*/  FADD R36, R36, -R29.reuse ;  /* 0x8000001d24247221 */ /* 0x100fe40000000000 */
[----:B------:R-:W-:Y:S01]  /*0fe0*/  FFMA R30, R27, R30, R38 ;  /* 0x0000001e1b1e7223 */ /* 0x000fe20000000026 */
[----:B--2---:R-:W-:Y:S01]  /*0ff0*/  FSEL R28, RZ, 8, P0 ;  /* 0x41000000ff1c7808 */ /* 0x004fe20000000000 */
[----:B-1----:R-:W0:Y:S01]  /*1000*/  LDC.64 R26, c[0x0][0x218] ;  /* 0x00008600ff1a7b82 */ /* 0x002e220000000a00 */
[----:B------:R-:W1:Y:S04]  /*1010*/  LDS.128 R4, [R23] ;  /* 0x0000000017047984 */ /* 0x000e680000000c00 */
[----:B------:R-:W2:Y:S01]  /*1020*/  LDS.128 R8, [R8+0x2000] ;  /* 0x0020000008087984 */ /* 0x000ea20000000c00 */
[----:B---3--:R-:W-:Y:S01]  /*1030*/  FMUL R21, R36, R36 ;  /* 0x0000002424157220 */ /* 0x008fe20000400000 */
[----:B------:R-:W-:Y:S01]  /*1040*/  FSEL R32, R32, RZ, !P0 ;  /* 0x000000ff20207208 */ /* 0x000fe20004000000 */
[----:B------:R-:W-:Y:S01]  /*1050*/  FFMA R29, R36, R31, R29 ;  /* 0x0000001f241d7223 */ /* 0x000fe2000000001d */
[----:B------:R-:W-:Y:S01]  /*1060*/  FSETP.NEU.AND P1, PT, R22, RZ, PT ;  /* 0x000000ff1600720b */ /* 0x000fe20003f2d000 */
[----:B------:R-:W-:Y:S01]  /*1070*/  FMUL R21, R0, R21 ;  /* 0x0000001500157220 */ /* 0x000fe20000400000 */
[----:B------:R-:W-:Y:S01]  /*1080*/  FSETP.GEU.AND P2, PT, R28, 1.175494350822287508e-38, PT ;  /* 0x008000001c00780b */ /* 0x000fe20003f4e000 */
[----:B------:R-:W-:Y:S01]  /*1090*/  FADD R0, R32, -R29 ;  /* 0x8000001d20007221 */ /* 0x000fe20000000000 */
[----:B------:R-:W-:-:S02]  /*10a0*/  FSEL R25, R25, RZ, P1 ;  /* 0x000000ff19197208 */ /* 0x000fc40000800000 */
[----:B------:R-:W-:Y:S01]  /*10b0*/  FSEL R32, R20, R19, !P2 ;  /* 0x0000001314207208 */ /* 0x000fe20005000000 */
[----:B------:R-:W-:Y:S01]  /*10c0*/  FFMA R30, R31, R21, R30 ;  /* 0x000000151f1e7223 */ /* 0x000fe2000000001e */
[----:B------:R-:W-:Y:S01]  /*10d0*/  FSEL R20, R34, RZ, !P0 ;  /* 0x000000ff22147208 */ /* 0x000fe20004000000 */
[C---:B------:R-:W-:Y:S01]  /*10e0*/  FFMA R29, R0.reuse, R25, R29 ;  /* 0x00000019001d7223 */ /* 0x040fe2000000001d */
[----:B------:R-:W-:Y:S01]  /*10f0*/  FMUL R19, R0, R0 ;  /* 0x0000000000137220 */ /* 0x000fe20000400000 */
[----:B------:R-:W-:Y:S01]  /*1100*/  LOP3.LUT R21, R18, 0x7c, RZ, 0xc0, !PT ;  /* 0x0000007c12157812 */ /* 0x000fe200078ec0ff */
[----:B------:R-:W-:Y:S01]  /*1110*/  FMUL R33, R28, 16777216 ;  /* 0x4b8000001c217820 */ /* 0x000fe20000400000 */
[----:B------:R-:W-:Y:S01]  /*1120*/  FADD R20, R20, -R29 ;  /* 0x8000001d14147221 */ /* 0x000fe20000000000 */
[----:B------:R-:W-:Y:S01]  /*1130*/  FMUL R24, R24, R19 ;  /* 0x0000001318187220 */ /* 0x000fe20000400000 */
[C---:B------:R-:W-:Y:S01]  /*1140*/  ISETP.GE.AND P3, PT, R2.reuse, 0x80, PT ;  /* 0x000000800200780c */ /* 0x040fe20003f66270 */
[----:B------:R-:W-:Y:S01]  /*1150*/  IMAD R19, R2, 0x80, R21 ;  /* 0x0000008002137824 */ /* 0x000fe200078e0215 */
[----:B------:R-:W-:-:S02]  /*1160*/  ISETP.GE.AND P4, PT, R3, 0x80, PT ;  /* 0x000000800300780c */ /* 0x000fc40003f86270 */
[----:B------:R-:W-:Y:S01]  /*1170*/  LEA R21, R3, R21, 0x7 ;  /* 0x0000001503157211 */ /* 0x000fe200078e38ff */
[----:B------:R-:W-:Y:S01]  /*1180*/  FMUL R3, R20, R20 ;  /* 0x0000001414037220 */ /* 0x000fe20000400000 */
[----:B------:R-:W-:-:S03]  /*1190*/  FSEL R33, R33, R28, !P2 ;  /* 0x0000001c21217208 */ /* 0x000fc60005000000 */
[----:B------:R-:W-:Y:S01]  /*11a0*/  FMUL R22, R22, R3 ;  /* 0x0000000316167220 */ /* 0x000fe20000400000 */
[--C-:B0-----:R-:W-:Y:S02]  /*11b0*/  IMAD.WIDE R2, R19, 0x4, R26.reuse ;  /* 0x0000000413027825 */ /* 0x101fe400078e021a */
[----:B------:R-:W0:Y:S02]  /*11c0*/  MUFU.RCP R33, R33 ;  /* 0x0000002100217308 */ /* 0x000e240000001000 */
[----:B------:R-:W-:Y:S01]  /*11d0*/  IMAD.WIDE R26, R21, 0x4, R26 ;  /* 0x00000004151a7825 */ /* 0x000fe200078e021a */
[----:B-1----:R-:W-:Y:S04]  /*11e0*/  @!P3 STG.E.128 desc[UR6][R2.64], R4 ;  /* 0x000000040200b986 */ /* 0x002fe8000c101d06 */
[----:B--2---:R-:W-:Y:S01]  /*11f0*/  @!P4 STG.E.128 desc[UR6][R26.64], R8 ;  /* 0x000000081a00c986 */ /* 0x004fe2000c101d06 */
[----:B------:R-:W-:Y:S01]  /*1200*/  LOP3.LUT R0, R17, 0x1f, RZ, 0xc0, !PT ;  /* 0x0000001f11007812 */ /* 0x000fe200078ec0ff */
[----:B------:R-:W-:Y:S01]  /*1210*/  BAR.SYNC.DEFER_BLOCKING 0x0 ;  /* 0x0000000000007b1d */ /* 0x000fe20000010000 */
[----:B------:R-:W-:Y:S01]  /*1220*/  FSETP.NEU.AND P1, PT, R28, RZ, PT ;  /* 0x000000ff1c00720b */ /* 0x000fe20003f2d000 */
[----:B0-----:R-:W-:Y:S01]  /*1230*/  FMUL R32, R33, R32 ;  /* 0x0000002021207220 */ /* 0x001fe20000400000 */
[----:B------:R-:W-:Y:S01]  /*1240*/  FFMA R24, R25, R24, R30 ;  /* 0x0000001819187223 */ /* 0x000fe2000000001e */
[----:B------:R-:W-:-:S02]  /*1250*/  IMAD.SHL.U32 R0, R0, 0x40, RZ ;  /* 0x0000004000007824 */ /* 0x000fc400078e00ff */
[----:B------:R-:W-:Y:S01]  /*1260*/  IMAD.SHL.U32 R25, R16, 0x4, RZ ;  /* 0x0000000410197824 */ /* 0x000fe200078e00ff */
[----:B------:R-:W-:-:S04]  /*1270*/  FSEL R23, R32, RZ, P1 ;  /* 0x000000ff20177208 */ /* 0x000fc80000800000 */
[----:B------:R-:W-:Y:S01]  /*1280*/  LOP3.LUT R25, R0, R25, RZ, 0xfc, !PT ;  /* 0x0000001900197212 */ /* 0x000fe200078efcff */
[----:B------:R-:W-:Y:S01]  /*1290*/  FFMA R20, R20, R23, R29 ;  /* 0x0000001714147223 */ /* 0x000fe2000000001d */
[----:B------:R-:W-:-:S03]  /*12a0*/  FFMA R22, R23, R22, R24 ;  /* 0x0000001617167223 */ /* 0x000fc60000000018 */
[----:B------:R-:W-:Y:S04]  /*12b0*/  STS [R25+UR4+0x1000], R28 ;  /* 0x0010001c19007988 */ /* 0x000fe80008000804 */
[----:B------:R-:W-:Y:S04]  /*12c0*/  STS [R25+UR4], R20 ;  /* 0x0000001419007988 */ /* 0x000fe80008000804 */
[----:B------:R-:W-:Y:S01]  /*12d0*/  STS [R25+UR4+0x800], R22 ;  /* 0x0008001619007988 */ /* 0x000fe20008000804 */
[----:B------:R-:W-:Y:S01]  /*12e0*/  BAR.SYNC.DEFER_BLOCKING 0x0 ;  /* 0x0000000000007b1d */ /* 0x000fe20000010000 */
[----:B------:R-:W-:-:S13]  /*12f0*/  ISETP.GE.AND P2, PT, R17, 0x200, PT ;  /* 0x000002001100780c */ /* 0x000fda0003f46270 */
[----:B------:R-:W0:Y:S04]  /*1300*/  @!P2 LDS R14, [R18+UR4+0x1000] ;  /* 0x00100004120ea984 */ /* 0x000e280008000800 */
[----:B------:R-:W-:Y:S04]  /*1310*/  @!P2 LDS R15, [R18+UR4] ;  /* 0x00000004120fa984 */ /* 0x000fe80008000800 */
[----:B------:R-:W-:Y:S04]  /*1320*/  @!P2 LDS R13, [R18+UR4+0x800] ;  /* 0x00080004120da984 */ /* 0x000fe80008000800 */
[----:B0-----:R-:W0:Y:S02]  /*1330*/  SHFL.BFLY PT, R19, R14, 0x8, 0x1f ;  /* 0x0d001f000e137f89 */ /* 0x001e2400000e0000 */
[----:B0-----:R-:W-:-:S05]  /*1340*/  FADD R3, R14, R19 ;  /* 0x000000130e037221 */ /* 0x001fca0000000000 */
[C---:B------:R-:W-:Y:S01]  /*1350*/  FSETP.GEU.AND P2, PT, |R3|.reuse, 1.175494350822287508e-38, PT ;  /* 0x008000000300780b */ /* 0x040fe20003f4e200 */
[C---:B------:R-:W-:Y:S01]  /*1360*/  FMUL R2, R3.reuse, 0.25 ;  /* 0x3e80000003027820 */ /* 0x040fe20000400000 */
[----:B------:R-:W-:Y:S01]  /*1370*/  FSETP.GT.AND P1, PT, |R3|, 8.50705917302346158658e+37, PT ;  /* 0x7e8000000300780b */ /* 0x000fe20003f24200 */
[----:B------:R-:W0:Y:S03]  /*1380*/  SHFL.BFLY PT, R8, R3, 0x4, 0x1f ;  /* 0x0c801f0003087f89 */ /* 0x000e2600000e0000 */
[----:B------:R-:W-:Y:S02]  /*1390*/  FSEL R5, R2, R3, P1 ;  /* 0x0000000302057208 */ /* 0x000fe40000800000 */
[----:B------:R-:W1:Y:S05]  /*13a0*/  SHFL.BFLY PT, R2, R15, 0x8, 0x1f ;  /* 0x0d001f000f027f89 */ /* 0x000e6a00000e0000 */
[----:B------:R-:W-:-:S04]  /*13b0*/  @!P2 FMUL R5, R5, 16777216 ;  /* 0x4b8000000505a820 */ /* 0x000fc80000400000 */
[----:B------:R-:W2:Y:S01]  /*13c0*/  MUFU.RCP R6, R5 ;  /* 0x0000000500067308 */ /* 0x000ea20000001000 */
[----:B------:R-:W3:Y:S01]  /*13d0*/  SHFL.BFLY PT, R4, R13, 0x8, 0x1f ;  /* 0x0d001f000d047f89 */ /* 0x000ee200000e0000 */
[----:B------:R-:W-:-:S04]  /*13e0*/  @P1 FMUL R19, R19, 0.25 ;  /* 0x3e80000013131820 */ /* 0x000fc80000400000 */
[----:B------:R-:W-:Y:S01]  /*13f0*/  @!P2 FMUL R19, R19, 16777216 ;  /* 0x4b8000001313a820 */ /* 0x000fe20000400000 */
[C---:B0-----:R-:W-:Y:S01]  /*1400*/  FADD R9, R3.reuse, R8 ;  /* 0x0000000803097221 */ /* 0x041fe20000000000 */
[----:B------:R-:W-:Y:S02]  /*1410*/  FSETP.NEU.AND P2, PT, R3, RZ, PT ;  /* 0x000000ff0300720b */ /* 0x000fe40003f4d000 */
[----:B--2---:R-:W-:Y:S02]  /*1420*/  FMUL R6, R6, R19 ;  /* 0x0000001306067220 */ /* 0x004fe40000400000 */
[C---:B------:R-:W-:Y:S01]  /*1430*/  FSETP.GEU.AND P3, PT, |R9|.reuse, 1.175494350822287508e-38, PT ;  /* 0x008000000900780b */ /* 0x040fe20003f6e200 */
[----:B------:R-:W-:Y:S01]  /*1440*/  FMUL R10, R9, 0.25 ;  /* 0x3e800000090a7820 */ /* 0x000fe20000400000 */
[----:B-1----:R-:W-:Y:S01]  /*1450*/  FADD R2, -R15, R2 ;  /* 0x000000020f027221 */ /* 0x002fe20000000100 */
[----:B------:R-:W-:Y:S01]  /*1460*/  FSETP.GT.AND P1, PT, |R9|, 8.50705917302346158658e+37, PT ;  /* 0x7e8000000900780b */ /* 0x000fe20003f24200 */
[----:B------:R-:W0:Y:S01]  /*1470*/  SHFL.BFLY PT, R20, R9, 0x2, 0x1f ;  /* 0x0c401f0009147f89 */ /* 0x000e2200000e0000 */
[----:B------:R-:W-:Y:S01]  /*1480*/  FSEL R6, R6, RZ, P2 ;  /* 0x000000ff06067208 */ /* 0x000fe20001000000 */
[----:B------:R-:W-:Y:S01]  /*1490*/  FMUL R5, R2, R2 ;  /* 0x0000000202057220 */ /* 0x000fe20000400000 */
[----:B------:R-:W-:-:S03]  /*14a0*/  FSEL R10, R10, R9, P1 ;  /* 0x000000090a0a7208 */ /* 0x000fc60000800000 */
[----:B------:R-:W-:Y:S01]  /*14b0*/  FFMA R2, R2, R6, R15 ;  /* 0x0000000602027223 */ /* 0x000fe2000000000f */
[----:B---3--:R-:W-:Y:S01]  /*14c0*/  FADD R13, R13, R4 ;  /* 0x000000040d0d7221 */ /* 0x008fe20000000000 */
[----:B------:R-:W-:Y:S01]  /*14d0*/  FMUL R5, R14, R5 ;  /* 0x000000050e057220 */ /* 0x000fe20000400000 */
[----:B------:R-:W-:Y:S02]  /*14e0*/  @!P3 FMUL R10, R10, 16777216 ;  /* 0x4b8000000a0ab820 */ /* 0x000fe40000400000 */
[----:B------:R-:W1:Y:S01]  /*14f0*/  SHFL.BFLY PT, R7, R2, 0x4, 0x1f ;  /* 0x0c801f0002077f89 */ /* 0x000e6200000e0000 */
[----:B------:R-:W-:Y:S01]  /*1500*/  FFMA R5, R6, R5, R13 ;  /* 0x0000000506057223 */ /* 0x000fe2000000000d */
[----:B------:R-:W2:Y:S01]  /*1510*/  MUFU.RCP R11, R10 ;  /* 0x0000000a000b7308 */ /* 0x000ea20000001000 */
[----:B------:R-:W-:-:S03]  /*1520*/  @P1 FMUL R8, R8, 0.25 ;  /* 0x3e80000008081820 */ /* 0x000fc60000400000 */
[----:B------:R-:W3:Y:S01]  /*1530*/  SHFL.BFLY PT, R4, R5, 0x4, 0x1f ;  /* 0x0c801f0005047f89 */ /* 0x000ee200000e0000 */
[----:B------:R-:W-:Y:S01]  /*1540*/  @!P3 FMUL R8, R8, 16777216 ;  /* 0x4b8000000808b820 */ /* 0x000fe20000400000 */
[C---:B------:R-:W-:Y:S01]  /*1550*/  FSETP.NEU.AND P2, PT, R9.reuse, RZ, PT ;  /* 0x000000ff0900720b */ /* 0x040fe20003f4d000 */
[----:B0-----:R-:W-:Y:S02]  /*1560*/  FADD R13, R9, R20 ;  /* 0x00000014090d7221 */ /* 0x001fe40000000000 */
[----:B--2---:R-:W-:-:S03]  /*1570*/  FMUL R11, R11, R8 ;  /* 0x000000080b0b7220 */ /* 0x004fc60000400000 */
[C---:B------:R-:W-:Y:S01]  /*1580*/  FSETP.GEU.AND P3, PT, |R13|.reuse, 1.175494350822287508e-38, PT ;  /* 0x008000000d00780b */ /* 0x040fe20003f6e200 */
[C---:B------:R-:W-:Y:S01]  /*1590*/  FMUL R8, R13.reuse, 0.25 ;  /* 0x3e8000000d087820 */ /* 0x040fe20000400000 */
[----:B------:R-:W-:Y:S02]  /*15a0*/  FSETP.GT.AND P1, PT, |R13|, 8.50705917302346158658e+37, PT ;  /* 0x7e8000000d00780b */ /* 0x000fe40003f24200 */
[----:B------:R-:W-:Y:S01]  /*15b0*/  FSEL R11, R11, RZ, P2 ;  /* 0x000000ff0b0b7208 */ /* 0x000fe20001000000 */
[----:B-1----:R-:W-:Y:S01]  /*15c0*/  FADD R7, -R2, R7 ;  /* 0x0000000702077221 */ /* 0x002fe20000000100 */
[----:B------:R-:W-:-:S03]  /*15d0*/  FSEL R8, R8, R13, P1 ;  /* 0x0000000d08087208 */ /* 0x000fc60000800000 */
[C---:B------:R-:W-:Y:S01]  /*15e0*/  FMUL R6, R7.reuse, R7 ;  /* 0x0000000707067220 */ /* 0x040fe20000400000 */
[----:B------:R-:W-:Y:S01]  /*15f0*/  FFMA R2, R7, R11, R2 ;  /* 0x0000000b07027223 */ /* 0x000fe20000000002 */
[----:B------:R-:W0:Y:S01]  /*1600*/  SHFL.BFLY PT, R10, R13, 0x1, 0x1f ;  /* 0x0c201f000d0a7f89 */ /* 0x000e2200000e0000 */
[----:B---3--:R-:W-:Y:S01]  /*1610*/  FADD R4, R5, R4 ;  /* 0x0000000405047221 */ /* 0x008fe20000000000 */
[----:B------:R-:W-:Y:S01]  /*1620*/  FMUL R6, R3, R6 ;  /* 0x0000000603067220 */ /* 0x000fe20000400000 */
[----:B------:R-:W-:Y:S01]  /*1630*/  @!P3 FMUL R8, R8, 16777216 ;  /* 0x4b8000000808b820 */ /* 0x000fe20000400000 */
[----:B------:R-:W1:Y:S02]  /*1640*/  SHFL.BFLY PT, R3, R2, 0x2, 0x1f ;  /* 0x0c401f0002037f89 */ /* 0x000e6400000e0000 */
[----:B------:R-:W-:Y:S01]  /*1650*/  FFMA R4, R11, R6, R4 ;  /* 0x000000060b047223 */ /* 0x000fe20000000004 */
[----:B------:R-:W2:Y:S01]  /*1660*/  MUFU.RCP R7, R8 ;  /* 0x0000000800077308 */ /* 0x000ea20000001000 */
[----:B------:R-:W-:-:S03]  /*1670*/  @P1 FMUL R20, R20, 0.25 ;  /* 0x3e80000014141820 */ /* 0x000fc60000400000 */
[----:B------:R-:W3:Y:S01]  /*1680*/  SHFL.BFLY PT, R5, R4, 0x2, 0x1f ;  /* 0x0c401f0004057f89 */ /* 0x000ee200000e0000 */
[----:B------:R-:W-:Y:S01]  /*1690*/  @!P3 FMUL R20, R20, 16777216 ;  /* 0x4b8000001414b820 */ /* 0x000fe20000400000 */
[----:B------:R-:W-:-:S03]  /*16a0*/  FSETP.NEU.AND P1, PT, R13, RZ, PT ;  /* 0x000000ff0d00720b */ /* 0x000fc60003f2d000 */
[----:B--2---:R-:W-:Y:S01]  /*16b0*/  FMUL R7, R7, R20 ;  /* 0x0000001407077220 */ /* 0x004fe20000400000 */
[----:B0-----:R-:W-:-:S04]  /*16c0*/  FADD R11, R13, R10 ;  /* 0x0000000a0d0b7221 */ /* 0x001fc80000000000 */
[----:B------:R-:W-:Y:S01]  /*16d0*/  FSEL R7, R7, RZ, P1 ;  /* 0x000000ff07077208 */ /* 0x000fe20000800000 */
[----:B-1----:R-:W-:Y:S01]  /*16e0*/  FADD R3, -R2, R3 ;  /* 0x0000000302037221 */ /* 0x002fe20000000100 */
[C---:B------:R-:W-:Y:S01]  /*16f0*/  FSETP.GEU.AND P2, PT, |R11|.reuse, 1.175494350822287508e-38, PT ;  /* 0x008000000b00780b */ /* 0x040fe20003f4e200 */
[----:B------:R-:W-:Y:S02]  /*1700*/  FMUL R8, R11, 0.25 ;  /* 0x3e8000000b087820 */ /* 0x000fe40000400000 */
[C---:B------:R-:W-:Y:S01]  /*1710*/  FFMA R2, R3.reuse, R7, R2 ;  /* 0x0000000703027223 */ /* 0x040fe20000000002 */
[----:B------:R-:W-:Y:S01]  /*1720*/  FMUL R6, R3, R3 ;  /* 0x0000000303067220 */ /* 0x000fe20000400000 */
[----:B------:R-:W-:Y:S01]  /*1730*/  FSETP.GT.AND P1, PT, |R11|, 8.50705917302346158658e+37, PT ;  /* 0x7e8000000b00780b */ /* 0x000fe20003f24200 */
[----:B---3--:R-:W-:Y:S02]  /*1740*/  FADD R4, R4, R5 ;  /* 0x0000000504047221 */ /* 0x008fe40000000000 */
[----:B------:R-:W-:Y:S01]  /*1750*/  FMUL R6, R9, R6 ;  /* 0x0000000609067220 */ /* 0x000fe20000400000 */
[----:B------:R-:W0:Y:S01]  /*1760*/  SHFL.BFLY PT, R3, R2, 0x1, 0x1f ;  /* 0x0c201f0002037f89 */ /* 0x000e2200000e0000 */
[----:B------:R-:W-:-:S02]  /*1770*/  FSEL R8, R8, R11, P1 ;  /* 0x0000000b08087208 */ /* 0x000fc40000800000 */
[----:B------:R-:W-:-:S03]  /*1780*/  FFMA R4, R7, R6, R4 ;  /* 0x0000000607047223 */ /* 0x000fc60000000004 */
[----:B------:R-:W-:Y:S02]  /*1790*/  @!P2 FMUL R8, R8, 16777216 ;  /* 0x4b8000000808a820 */ /* 0x000fe40000400000 */
[----:B------:R-:W1:Y:S02]  /*17a0*/  SHFL.BFLY PT, R5, R4, 0x1, 0x1f ;  /* 0x0c201f0004057f89 */ /* 0x000e6400000e0000 */
[----:B------:R-:W2:Y:S01]  /*17b0*/  MUFU.RCP R7, R8 ;  /* 0x0000000800077308 */ /* 0x000ea20000001000 */
[----:B------:R-:W-:Y:S01]  /*17c0*/  @P1 FMUL R10, R10, 0.25 ;  /* 0x3e8000000a0a1820 */ /* 0x000fe20000400000 */
[----:B------:R-:W-:-:S03]  /*17d0*/  LOP3.LUT P1, RZ, R17, 0xf, RZ, 0xc0, !PT ;  /* 0x0000000f11ff7812 */ /* 0x000fc6000782c0ff */
[----:B------:R-:W-:Y:S01]  /*17e0*/  @!P2 FMUL R10, R10, 16777216 ;  /* 0x4b8000000a0aa820 */ /* 0x000fe20000400000 */
[----:B------:R-:W-:Y:S02]  /*17f0*/  FSETP.NEU.AND P2, PT, R11, RZ, PT ;  /* 0x000000ff0b00720b */ /* 0x000fe40003f4d000 */
[----:B------:R-:W-:Y:S01]  /*1800*/  ISETP.LT.AND P1, PT, R17, 0x200, !P1 ;  /* 0x000002001100780c */ /* 0x000fe20004f21270 */
[----:B0-----:R-:W-:Y:S01]  /*1810*/  FADD R3, -R2, R3 ;  /* 0x0000000302037221 */ /* 0x001fe20000000100 */
[----:B--2---:R-:W-:-:S03]  /*1820*/  FMUL R7, R7, R10 ;  /* 0x0000000a07077220 */ /* 0x004fc60000400000 */
[----:B------:R-:W-:Y:S02]  /*1830*/  FMUL R6, R3, R3 ;  /* 0x0000000303067220 */ /* 0x000fe40000400000 */
[----:B------:R-:W-:Y:S01]  /*1840*/  FSEL R7, R7, RZ, P2 ;  /* 0x000000ff07077208 */ /* 0x000fe20001000000 */
[----:B-1----:R-:W-:Y:S01]  /*1850*/  FADD R4, R4, R5 ;  /* 0x0000000504047221 */ /* 0x002fe20000000000 */
[----:B------:R-:W-:-:S03]  /*1860*/  FMUL R6, R13, R6 ;  /* 0x000000060d067220 */ /* 0x000fc60000400000 */
[----:B------:R-:W-:Y:S01]  /*1870*/  FFMA R9, R3, R7, R2 ;  /* 0x0000000703097223 */ /* 0x000fe20000000002 */
[----:B------:R-:W-:Y:S01]  /*1880*/  FFMA R13, R7, R6, R4 ;  /* 0x00000006070d7223 */ /* 0x000fe20000000004 */
[----:B------:R-:W-:Y:S01]  /*1890*/  @P1 STS [R18+UR4+0x1000], R11 ;  /* 0x0010000b12001988 */ /* 0x000fe20008000804 */
[----:B------:R-:W0:Y:S03]  /*18a0*/  LDC.64 R2, c[0x0][0x220] ;  /* 0x00008800ff027b82 */ /* 0x000e260000000a00 */
[----:B------:R-:W-:Y:S04]  /*18b0*/  @P1 STS [R18+UR4], R9 ;  /* 0x0000000912001988 */ /* 0x000fe80008000804 */
[----:B------:R-:W-:Y:S01]  /*18c0*/  @P1 STS [R18+UR4+0x800], R13 ;  /* 0x0008000d12001988 */ /* 0x000fe20008000804 */
[----:B------:R-:W1:Y:S08]  /*18d0*/  LDC.64 R4, c[0x0][0x228] ;  /* 0x00008a00ff047b82 */ /* 0x000e700000000a00 */
[----:B------:R-:W-:Y:S01]  /*18e0*/  BAR.SYNC.DEFER_BLOCKING 0x0 ;  /* 0x0000000000007b1d */ /* 0x000fe20000010000 */
[----:B------:R-:W-:-:S07]  /*18f0*/  ISETP.EQ.AND P0, PT, R16, RZ, !P0 ;  /* 0x000000ff1000720c */ /* 0x000fce0004702270 */
[----:B------:R-:W2:Y:S01]  /*1900*/  LDC.64 R6, c[0x0][0x230] ;  /* 0x00008c00ff067b82 */ /* 0x000ea20000000a00 */
[----:B------:R-:W3:Y:S04]  /*1910*/  LDS R15, [R0+UR4] ;  /* 0x00000004000f7984 */ /* 0x000ee80008000800 */
[----:B------:R-:W4:Y:S01]  /*1920*/  LDS R17, [R0+UR4+0x800] ;  /* 0x0008000400117984 */ /* 0x000f220008000800 */
[----:B0-----:R-:W-:-:S04]  /*1930*/  IMAD.WIDE R2, R12, 0x4, R2 ;  /* 0x000000040c027825 */ /* 0x001fc800078e0202 */
[----:B-1----:R-:W-:-:S04]  /*1940*/  IMAD.WIDE R4, R12, 0x4, R4 ;  /* 0x000000040c047825 */ /* 0x002fc800078e0204 */
[----:B------:R-:W-:Y:S01]  /*1950*/  IMAD.MOV.U32 R8, RZ, RZ, 0x3c000000 ;  /* 0x3c000000ff087424 */ /* 0x000fe200078e00ff */
[----:B---3--:R0:W-:Y:S04]  /*1960*/  @P0 STG.E desc[UR6][R2.64], R15 ;  /* 0x0000000f02000986 */ /* 0x0081e8000c101906 */
[----:B----4-:R0:W-:Y:S01]  /*1970*/  @P0 STG.E desc[UR6][R4.64], R17 ;  /* 0x0000001104000986 */ /* 0x0101e2000c101906 */
[----:B------:R-:W-:Y:S01]  /*1980*/  FFMA R8, R17, R8, 9.9999997473787516356e-06 ;  /* 0x3727c5ac11087423 */ /* 0x000fe20000000008 */
[----:B0-2---:R-:W-:Y:S06]  /*1990*/  @!P0 EXIT ;  /* 0x000000000000894d */ /* 0x005fec0003800000 */
[----:B0-----:R-:W0:Y:S01]  /*19a0*/  MUFU.RSQ R3, R8 ;  /* 0x0000000800037308 */ /* 0x001e220000001400 */
[----:B------:R-:W-:-:S05]  /*19b0*/  IMAD.WIDE R12, R12, 0x4, R6 ;  /* 0x000000040c0c7825 */ /* 0x000fca00078e0206 */
[----:B0-----:R-:W-:Y:S01]  /*19c0*/  STG.E desc[UR6][R12.64], R3 ;  /* 0x000000030c007986 */ /* 0x001fe2000c101906 */
[----:B------:R-:W-:Y:S05]  /*19d0*/  EXIT ;  /* 0x000000000000794d */ /* 0x000fea0003800000 */
.L_x_0:
[----:B------:R-:W-:-:S00]  /*19e0*/  BRA `(.L_x_0) ;  /* 0xfffffffc00fc7947 */ /* 0x000fc0000383ffff */
[----:B------:R-:W-:-:S00]  /*19f0*/  NOP ;  /* 0x0000000000007918 */ /* 0x000fc00000000000 */
        /* <DEDUP_REMOVED lines=8> */
.L_x_1:


//--------------------- .nv.global.init           --------------------------
	.section	.nv.global.init,"aw",@progbits
.nv.global.init:
	.type		_$_str,@object
	.size		_$_str,(.L_0 - _$_str)
_$_str:
        /*0000*/ 	.byte	0x5f, 0x5f, 0x43, 0x55, 0x44, 0x41, 0x5f, 0x46, 0x54, 0x5a, 0x00
.L_0:


//--------------------- .nv.shared.triton_red_fused_avg_pool2d_native_group_norm_24 --------------------------
	.section	.nv.shared.triton_red_fused_avg_pool2d_native_group_norm_24,"aw",@nobits
	.sectionflags	@""
	.align	16
	.zero		1024


//--------------------- .nv.constant0.triton_red_fused_avg_pool2d_native_group_norm_24 --------------------------
	.section	.nv.constant0.triton_red_fused_avg_pool2d_native_group_norm_24,"a",@progbits
	.sectionflags	@""
	.align	4
.nv.constant0.triton_red_fused_avg_pool2d_native_group_norm_24:
	.zero		576
